	.headerflags	@"EF_CUDA_TEXMODE_UNIFIED EF_CUDA_64BIT_ADDRESS EF_CUDA_ACCELERATORS EF_CUDA_SM90 EF_CUDA_VIRTUAL_SM(EF_CUDA_SM90)"
	.elftype	@"ET_EXEC"


//--------------------- .nv.info                  --------------------------
	.section	.nv.info,"",@"SHT_CUDA_INFO"
	.align	4


	//----- nvinfo : EIATTR_REGCOUNT
	.align		4
        /*0000*/ 	.byte	0x04, 0x2f
        /*0002*/ 	.short	(.L_3 - .L_2)
	.align		4
.L_2:
        /*0004*/ 	.word	index@(triton_poi_fused__native_batch_norm_legit_no_training_silu_22)
        /*0008*/ 	.word	0x00000010


	//----- nvinfo : EIATTR_MIN_STACK_SIZE
	.align		4
.L_3:
        /*000c*/ 	.byte	0x04, 0x12
        /*000e*/ 	.short	(.L_5 - .L_4)
	.align		4
.L_4:
        /*0010*/ 	.word	index@(triton_poi_fused__native_batch_norm_legit_no_training_silu_22)
        /*0014*/ 	.word	0x00000000


	//----- nvinfo : EIATTR_FRAME_SIZE
	.align		4
.L_5:
        /*0018*/ 	.byte	0x04, 0x11
        /*001a*/ 	.short	(.L_7 - .L_6)
	.align		4
.L_6:
        /*001c*/ 	.word	index@(triton_poi_fused__native_batch_norm_legit_no_training_silu_22)
        /*0020*/ 	.word	0x00000000


	//----- nvinfo : EIATTR_MIN_STACK_SIZE
	.align		4
.L_7:
        /*0024*/ 	.byte	0x04, 0x12
        /*0026*/ 	.short	(.L_9 - .L_8)
	.align		4
.L_8:
        /*0028*/ 	.word	index@(triton_poi_fused__native_batch_norm_legit_no_training_silu_22)
        /*002c*/ 	.word	0x00000000
.L_9:


//--------------------- .nv.info.triton_poi_fused__native_batch_norm_legit_no_training_silu_22 --------------------------
	.section	.nv.info.triton_poi_fused__native_batch_norm_legit_no_training_silu_22,"",@"SHT_CUDA_INFO"
	.sectionflags	@""
	.align	4


	//----- nvinfo : EIATTR_CUDA_API_VERSION
	.align		4
        /*0000*/ 	.byte	0x04, 0x37
        /*0002*/ 	.short	(.L_11 - .L_10)
.L_10:
        /*0004*/ 	.word	0x0000007c


	//----- nvinfo : EIATTR_KPARAM_INFO
	.align		4
.L_11:
        /*0008*/ 	.byte	0x04, 0x17
        /*000a*/ 	.short	(.L_13 - .L_12)
.L_12:
        /*000c*/ 	.word	0x00000000
        /*0010*/ 	.short	0x0006
        /*0012*/ 	.short	0x0030
        /*0014*/ 	.byte	0x00, 0xf0, 0x11, 0x00


	//----- nvinfo : EIATTR_KPARAM_INFO
	.align		4
.L_13:
        /*0018*/ 	.byte	0x04, 0x17
        /*001a*/ 	.short	(.L_15 - .L_14)
.L_14:
        /*001c*/ 	.word	0x00000000
        /*0020*/ 	.short	0x0005
        /*0022*/ 	.short	0x0028
        /*0024*/ 	.byte	0x00, 0xf4, 0x21, 0x00


	//----- nvinfo : EIATTR_KPARAM_INFO
	.align		4
.L_15:
        /*0028*/ 	.byte	0x04, 0x17
        /*002a*/ 	.short	(.L_17 - .L_16)
.L_16:
        /*002c*/ 	.word	0x00000000
        /*0030*/ 	.short	0x0004
        /*0032*/ 	.short	0x0020
        /*0034*/ 	.byte	0x00, 0xf4, 0x21, 0x00


	//----- nvinfo : EIATTR_KPARAM_INFO
	.align		4
.L_17:
        /*0038*/ 	.byte	0x04, 0x17
        /*003a*/ 	.short	(.L_19 - .L_18)
.L_18:
        /*003c*/ 	.word	0x00000000
        /*0040*/ 	.short	0x0003
        /*0042*/ 	.short	0x0018
        /*0044*/ 	.byte	0x00, 0xf4, 0x21, 0x00


	//----- nvinfo : EIATTR_KPARAM_INFO
	.align		4
.L_19:
        /*0048*/ 	.byte	0x04, 0x17
        /*004a*/ 	.short	(.L_21 - .L_20)
.L_20:
        /*004c*/ 	.word	0x00000000
        /*0050*/ 	.short	0x0002
        /*0052*/ 	.short	0x0010
        /*0054*/ 	.byte	0x00, 0xf4, 0x21, 0x00


	//----- nvinfo : EIATTR_KPARAM_INFO
	.align		4
.L_21:
        /*0058*/ 	.byte	0x04, 0x17
        /*005a*/ 	.short	(.L_23 - .L_22)
.L_22:
        /*005c*/ 	.word	0x00000000
        /*0060*/ 	.short	0x0001
        /*0062*/ 	.short	0x0008
        /*0064*/ 	.byte	0x00, 0xf4, 0x21, 0x00


	//----- nvinfo : EIATTR_KPARAM_INFO
	.align		4
.L_23:
        /*0068*/ 	.byte	0x04, 0x17
        /*006a*/ 	.short	(.L_25 - .L_24)
.L_24:
        /*006c*/ 	.word	0x00000000
        /*0070*/ 	.short	0x0000
        /*0072*/ 	.short	0x0000
        /*0074*/ 	.byte	0x00, 0xf4, 0x21, 0x00


	//----- nvinfo : EIATTR_SPARSE_MMA_MASK
	.align		4
.L_25:
        /*0078*/ 	.byte	0x03, 0x50
        /*007a*/ 	.short	0x0000


	//----- nvinfo : EIATTR_MAXREG_COUNT
	.align		4
        /*007c*/ 	.byte	0x03, 0x1b
        /*007e*/ 	.short	0x00ff


	//----- nvinfo : EIATTR_EXIT_INSTR_OFFSETS
	.align		4
        /*0080*/ 	.byte	0x04, 0x1c
        /*0082*/ 	.short	(.L_27 - .L_26)


	//   ....[0]....
.L_26:
        /*0084*/ 	.word	0x00000380


	//----- nvinfo : EIATTR_REQNTID
	.align		4
.L_27:
        /*0088*/ 	.byte	0x04, 0x10
        /*008a*/ 	.short	(.L_29 - .L_28)
.L_28:
        /*008c*/ 	.word	0x00000080
        /*0090*/ 	.word	0x00000001
        /*0094*/ 	.word	0x00000001


	//----- nvinfo : EIATTR_CBANK_PARAM_SIZE
	.align		4
.L_29:
        /*0098*/ 	.byte	0x03, 0x19
        /*009a*/ 	.short	0x0034


	//----- nvinfo : EIATTR_PARAM_CBANK
	.align		4
        /*009c*/ 	.byte	0x04, 0x0a
        /*009e*/ 	.short	(.L_31 - .L_30)
	.align		4
.L_30:
        /*00a0*/ 	.word	index@(.nv.constant0.triton_poi_fused__native_batch_norm_legit_no_training_silu_22)
        /*00a4*/ 	.short	0x0210
        /*00a6*/ 	.short	0x0034


	//----- nvinfo : EIATTR_SW_WAR
	.align		4
.L_31:
        /*00a8*/ 	.byte	0x04, 0x36
        /*00aa*/ 	.short	(.L_33 - .L_32)
.L_32:
        /*00ac*/ 	.word	0x00000008
.L_33:


//--------------------- .nv.callgraph             --------------------------
	.section	.nv.callgraph,"",@"SHT_CUDA_CALLGRAPH"
	.align	4
	.sectionentsize	8
	.align		4
        /*0000*/ 	.word	0x00000000
	.align		4
        /*0004*/ 	.word	0xffffffff
	.align		4
        /*0008*/ 	.word	0x00000000
	.align		4
        /*000c*/ 	.word	0xfffffffe
	.align		4
        /*0010*/ 	.word	0x00000000
	.align		4
        /*0014*/ 	.word	0xfffffffd
	.align		4
        /*0018*/ 	.word	0x00000000
	.align		4
        /*001c*/ 	.word	0xfffffffc


//--------------------- .nv.constant4             --------------------------
	.section	.nv.constant4,"a",@progbits
	.align	8
	.align		8
.nv.constant4:
        /*0000*/ 	.dword	_$_str
	.align		8
        /*0008*/ 	.dword	_$_str_$_2


//--------------------- .text.triton_poi_fused__native_batch_norm_legit_no_training_silu_22 --------------------------
	.section	.text.triton_poi_fused__native_batch_norm_legit_no_training_silu_22,"ax",@progbits
	.align	128
        .global         triton_poi_fused__native_batch_norm_legit_no_training_silu_22
        .type           triton_poi_fused__native_batch_norm_legit_no_training_silu_22,@function
        .size           triton_poi_fused__native_batch_norm_legit_no_training_silu_22,(.L_x_1 - triton_poi_fused__native_batch_norm_legit_no_training_silu_22)
        .other          triton_poi_fused__native_batch_norm_legit_no_training_silu_22,@"STO_CUDA_ENTRY STV_DEFAULT"
triton_poi_fused__native_batch_norm_legit_no_training_silu_22:
.text.triton_poi_fused__native_batch_norm_legit_no_training_silu_22:
[----:B------:R-:W-:Y:S01]  /*0000*/  LDC R1, c[0x0][0x28] ;  /* 0x00000a00ff017b82 */ /* 0x000fe20000000800 */
[----:B------:R-:W1:Y:S07]  /*0010*/  S2R R0, SR_TID.X ;  /* 0x0000000000007919 */ /* 0x000e6e0000002100 */
[----:B------:R-:W2:Y:S01]  /*0020*/  LDC.64 R6, c[0x0][0x228] ;  /* 0x00008a00ff067b82 */ /* 0x000ea20000000a00 */
[----:B------:R-:W-:Y:S01]  /*0030*/  ULDC.64 UR4, c[0x0][0x208] ;  /* 0x0000820000047ab9 */ /* 0x000fe20000000a00 */
[----:B------:R-:W3:Y:S06]  /*0040*/  S2R R3, SR_CTAID.X ;  /* 0x0000000000037919 */ /* 0x000eec0000002500 */
[----:B------:R-:W4:Y:S08]  /*0050*/  LDC.64 R4, c[0x0][0x220] ;  /* 0x00008800ff047b82 */ /* 0x000f300000000a00 */
[----:B------:R-:W5:Y:S08]  /*0060*/  LDC.64 R8, c[0x0][0x230] ;  /* 0x00008c00ff087b82 */ /* 0x000f700000000a00 */
[----:B------:R-:W5:Y:S01]  /*0070*/  LDC.64 R10, c[0x0][0x238] ;  /* 0x00008e00ff0a7b82 */ /* 0x000f620000000a00 */
[----:B-1----:R-:W-:-:S02]  /*0080*/  LOP3.LUT R0, R0, 0x7f, RZ, 0xc0, !PT ;  /* 0x0000007f00007812 */ /* 0x002fc400078ec0ff */
[----:B---3--:R-:W-:Y:S02]  /*0090*/  SHF.R.S32.HI R2, RZ, 0x18, R3 ;  /* 0x00000018ff027819 */ /* 0x008fe40000011403 */
[----:B------:R-:W-:Y:S02]  /*00a0*/  LEA R0, R3, R0, 0x7 ;  /* 0x0000000003007211 */ /* 0x000fe400078e38ff */
[----:B------:R-:W-:-:S04]  /*00b0*/  SGXT R3, R2, 0x1 ;  /* 0x000000010203781a */ /* 0x000fc80000000200 */
[----:B------:R-:W-:-:S04]  /*00c0*/  LEA.HI R3, R3, R0, RZ, 0x7 ;  /* 0x0000000003037211 */ /* 0x000fc800078f38ff */
[----:B------:R-:W-:-:S04]  /*00d0*/  LOP3.LUT R3, R3, 0xffffff80, RZ, 0xc0, !PT ;  /* 0xffffff8003037812 */ /* 0x000fc800078ec0ff */
[----:B------:R-:W-:Y:S02]  /*00e0*/  IADD3 R13, R0, -R3, RZ ;  /* 0x80000003000d7210 */ /* 0x000fe40007ffe0ff */
[----:B------:R-:W1:Y:S03]  /*00f0*/  LDC.64 R2, c[0x0][0x218] ;  /* 0x00008600ff027b82 */ /* 0x000e660000000a00 */
[----:B--2---:R-:W-:-:S06]  /*0100*/  IMAD.WIDE R6, R13, 0x4, R6 ;  /* 0x000000040d067825 */ /* 0x004fcc00078e0206 */
[----:B------:R-:W2:Y:S01]  /*0110*/  LDG.E.EL R6, desc[UR4][R6.64] ;  /* 0x0000000406067981 */ /* 0x000ea2000c2e1900 */
[----:B----4-:R-:W-:-:S04]  /*0120*/  IMAD.WIDE R4, R13, 0x4, R4 ;  /* 0x000000040d047825 */ /* 0x010fc800078e0204 */
[C---:B-----5:R-:W-:Y:S02]  /*0130*/  IMAD.WIDE R8, R13.reuse, 0x4, R8 ;  /* 0x000000040d087825 */ /* 0x060fe400078e0208 */
[----:B------:R3:W4:Y:S02]  /*0140*/  LDG.E.EL R5, desc[UR4][R4.64] ;  /* 0x0000000404057981 */ /* 0x000724000c2e1900 */
[----:B0-----:R-:W-:Y:S02]  /*0150*/  IMAD.WIDE R10, R13, 0x4, R10 ;  /* 0x000000040d0a7825 */ /* 0x001fe400078e020a */
[----:B------:R-:W5:Y:S02]  /*0160*/  LDG.E.EL R8, desc[UR4][R8.64] ;  /* 0x0000000408087981 */ /* 0x000f64000c2e1900 */
[----:B-1----:R-:W-:Y:S02]  /*0170*/  IMAD.WIDE R2, R0, 0x4, R2 ;  /* 0x0000000400027825 */ /* 0x002fe400078e0202 */
[----:B------:R-:W5:Y:S04]  /*0180*/  LDG.E.EL R11, desc[UR4][R10.64] ;  /* 0x000000040a0b7981 */ /* 0x000f68000c2e1900 */
[----:B------:R-:W4:Y:S01]  /*0190*/  LDG.E R2, desc[UR4][R2.64] ;  /* 0x0000000402027981 */ /* 0x000f22000c1e1900 */
[----:B------:R-:W-:Y:S01]  /*01a0*/  HFMA2.MMA R12, -RZ, RZ, 1.625, 0 ;  /* 0x3e800000ff0c7435 */ /* 0x000fe200000001ff */
[----:B--2---:R-:W-:-:S04]  /*01b0*/  FADD R6, R6, 0.0010000000474974513054 ;  /* 0x3a83126f06067421 */ /* 0x004fc80000000000 */
[----:B------:R-:W0:Y:S02]  /*01c0*/  MUFU.SQRT R7, R6 ;  /* 0x0000000600077308 */ /* 0x000e240000002000 */
[C---:B0-----:R-:W-:Y:S02]  /*01d0*/  FSETP.GT.AND P0, PT, R7.reuse, 8.50705917302346158658e+37, PT ;  /* 0x7e8000000700780b */ /* 0x041fe40003f04000 */
[----:B------:R-:W-:-:S11]  /*01e0*/  FSETP.GEU.AND P1, PT, R7, 1.175494350822287508e-38, PT ;  /* 0x008000000700780b */ /* 0x000fd60003f2e000 */
[----:B------:R-:W-:-:S04]  /*01f0*/  @P0 FMUL R7, R7, 0.25 ;  /* 0x3e80000007070820 */ /* 0x000fc80000400000 */
[----:B------:R-:W-:-:S06]  /*0200*/  @!P1 FMUL R7, R7, 16777216 ;  /* 0x4b80000007079820 */ /* 0x000fcc0000400000 */
[----:B------:R-:W0:Y:S01]  /*0210*/  MUFU.RCP R7, R7 ;  /* 0x0000000700077308 */ /* 0x000e220000001000 */
[----:B---3--:R-:W-:Y:S01]  /*0220*/  FSEL R4, R12, 1, P0 ;  /* 0x3f8000000c047808 */ /* 0x008fe20000000000 */
[----:B----4-:R-:W-:-:S04]  /*0230*/  FADD R2, R2, -R5 ;  /* 0x8000000502027221 */ /* 0x010fc80000000000 */
[----:B------:R-:W-:-:S04]  /*0240*/  @!P1 FMUL R4, R4, 16777216 ;  /* 0x4b80000004049820 */ /* 0x000fc80000400000 */
[----:B0-----:R-:W-:-:S04]  /*0250*/  FMUL R3, R7, R4 ;  /* 0x0000000407037220 */ /* 0x001fc80000400000 */
[----:B------:R-:W-:-:S04]  /*0260*/  FMUL R2, R2, R3 ;  /* 0x0000000302027220 */ /* 0x000fc80000400000 */
[----:B-----5:R-:W-:-:S04]  /*0270*/  FFMA R8, R8, R2, R11 ;  /* 0x0000000208087223 */ /* 0x020fc8000000000b */
[----:B------:R-:W-:-:S04]  /*0280*/  FADD R2, RZ, -R8 ;  /* 0x80000008ff027221 */ /* 0x000fc80000000000 */
[----:B------:R-:W-:-:S05]  /*0290*/  FMUL R4, R2, 1.4426950216293334961 ;  /* 0x3fb8aa3b02047820 */ /* 0x000fca0000400000 */
[----:B------:R-:W-:-:S13]  /*02a0*/  FSETP.GEU.AND P0, PT, R4, -126, PT ;  /* 0xc2fc00000400780b */ /* 0x000fda0003f0e000 */
[----:B------:R-:W-:-:S04]  /*02b0*/  @!P0 FMUL R4, R4, 0.5 ;  /* 0x3f00000004048820 */ /* 0x000fc80000400000 */
[----:B------:R-:W0:Y:S02]  /*02c0*/  MUFU.EX2 R2, R4 ;  /* 0x0000000400027308 */ /* 0x000e240000000800 */
[----:B0-----:R-:W-:-:S04]  /*02d0*/  @!P0 FMUL R2, R2, R2 ;  /* 0x0000000202028220 */ /* 0x001fc80000400000 */
[----:B------:R-:W-:Y:S02]  /*02e0*/  FADD R5, R2, 1 ;  /* 0x3f80000002057421 */ /* 0x000fe40000000000 */
[----:B------:R-:W0:Y:S03]  /*02f0*/  LDC.64 R2, c[0x0][0x210] ;  /* 0x00008400ff027b82 */ /* 0x000e260000000a00 */
[----:B------:R-:W-:-:S13]  /*0300*/  FSETP.GT.AND P0, PT, R5, 8.50705917302346158658e+37, PT ;  /* 0x7e8000000500780b */ /* 0x000fda0003f04000 */
[----:B------:R-:W-:-:S06]  /*0310*/  @P0 FMUL R5, R5, 0.25 ;  /* 0x3e80000005050820 */ /* 0x000fcc0000400000 */
[----:B------:R-:W1:Y:S01]  /*0320*/  MUFU.RCP R5, R5 ;  /* 0x0000000500057308 */ /* 0x000e620000001000 */
[----:B------:R-:W-:Y:S01]  /*0330*/  FSEL R6, R12, 1, P0 ;  /* 0x3f8000000c067808 */ /* 0x000fe20000000000 */
[----:B0-----:R-:W-:-:S04]  /*0340*/  IMAD.WIDE R2, R0, 0x4, R2 ;  /* 0x0000000400027825 */ /* 0x001fc800078e0202 */
[----:B-1----:R-:W-:-:S04]  /*0350*/  FMUL R7, R5, R6 ;  /* 0x0000000605077220 */ /* 0x002fc80000400000 */
[----:B------:R-:W-:-:S05]  /*0360*/  FMUL R7, R8, R7 ;  /* 0x0000000708077220 */ /* 0x000fca0000400000 */
[----:B------:R-:W-:Y:S01]  /*0370*/  STG.E desc[UR4][R2.64], R7 ;  /* 0x0000000702007986 */ /* 0x000fe2000c101904 */
[----:B------:R-:W-:Y:S05]  /*0380*/  EXIT ;  /* 0x000000000000794d */ /* 0x000fea0003800000 */
.L_x_0:
[----:B------:R-:W-:-:S00]  /*0390*/  BRA `(.L_x_0) ;  /* 0xfffffffc00fc7947 */ /* 0x000fc0000383ffff */
[----:B------:R-:W-:-:S00]  /*03a0*/  NOP ;  /* 0x0000000000007918 */ /* 0x000fc00000000000 */
        /* <DEDUP_REMOVED lines=13> */
.L_x_1:


//--------------------- .nv.global.init           --------------------------
	.section	.nv.global.init,"aw",@progbits
.nv.global.init:
	.type		_$_str,@object
	.size		_$_str,(_$_str_$_2 - _$_str)
_$_str:
        /*0000*/ 	.byte	0x5f, 0x5f, 0x43, 0x55, 0x44, 0x41, 0x5f, 0x46, 0x54, 0x5a, 0x00
	.type		_$_str_$_2,@object
	.size		_$_str_$_2,(.L_1 - _$_str_$_2)
_$_str_$_2:
        /*000b*/ 	.byte	0x5f, 0x5f, 0x43, 0x55, 0x44, 0x41, 0x5f, 0x50, 0x52, 0x45, 0x43, 0x5f, 0x53, 0x51, 0x52, 0x54
        /*001b*/ 	.byte	0x00
.L_1:


//--------------------- .nv.constant0.triton_poi_fused__native_batch_norm_legit_no_training_silu_22 --------------------------
	.section	.nv.constant0.triton_poi_fused__native_batch_norm_legit_no_training_silu_22,"a",@progbits
	.sectionflags	@""
	.align	4
.nv.constant0.triton_poi_fused__native_batch_norm_legit_no_training_silu_22:
	.zero		580
